	.headerflags	@"EF_CUDA_TEXMODE_UNIFIED EF_CUDA_64BIT_ADDRESS EF_CUDA_ACCELERATORS EF_CUDA_SM90 EF_CUDA_VIRTUAL_SM(EF_CUDA_SM90)"
	.elftype	@"ET_EXEC"


//--------------------- .nv.info                  --------------------------
	.section	.nv.info,"",@"SHT_CUDA_INFO"
	.align	4


	//----- nvinfo : EIATTR_REGCOUNT
	.align		4
        /*0000*/ 	.byte	0x04, 0x2f
        /*0002*/ 	.short	(.L_3 - .L_2)
	.align		4
.L_2:
        /*0004*/ 	.word	index@(triton_poi_fused__native_batch_norm_legit_no_training_convolution_relu_threshold_backward_0)
        /*0008*/ 	.word	0x00000013


	//----- nvinfo : EIATTR_MIN_STACK_SIZE
	.align		4
.L_3:
        /*000c*/ 	.byte	0x04, 0x12
        /*000e*/ 	.short	(.L_5 - .L_4)
	.align		4
.L_4:
        /*0010*/ 	.word	index@(triton_poi_fused__native_batch_norm_legit_no_training_convolution_relu_threshold_backward_0)
        /*0014*/ 	.word	0x00000000


	//----- nvinfo : EIATTR_FRAME_SIZE
	.align		4
.L_5:
        /*0018*/ 	.byte	0x04, 0x11
        /*001a*/ 	.short	(.L_7 - .L_6)
	.align		4
.L_6:
        /*001c*/ 	.word	index@(triton_poi_fused__native_batch_norm_legit_no_training_convolution_relu_threshold_backward_0)
        /*0020*/ 	.word	0x00000000


	//----- nvinfo : EIATTR_MIN_STACK_SIZE
	.align		4
.L_7:
        /*0024*/ 	.byte	0x04, 0x12
        /*0026*/ 	.short	(.L_9 - .L_8)
	.align		4
.L_8:
        /*0028*/ 	.word	index@(triton_poi_fused__native_batch_norm_legit_no_training_convolution_relu_threshold_backward_0)
        /*002c*/ 	.word	0x00000000
.L_9:


//--------------------- .nv.info.triton_poi_fused__native_batch_norm_legit_no_training_convolution_relu_threshold_backward_0 --------------------------
	.section	.nv.info.triton_poi_fused__native_batch_norm_legit_no_training_convolution_relu_threshold_backward_0,"",@"SHT_CUDA_INFO"
	.sectionflags	@""
	.align	4


	//----- nvinfo : EIATTR_CUDA_API_VERSION
	.align		4
        /*0000*/ 	.byte	0x04, 0x37
        /*0002*/ 	.short	(.L_11 - .L_10)
.L_10:
        /*0004*/ 	.word	0x0000007c


	//----- nvinfo : EIATTR_KPARAM_INFO
	.align		4
.L_11:
        /*0008*/ 	.byte	0x04, 0x17
        /*000a*/ 	.short	(.L_13 - .L_12)
.L_12:
        /*000c*/ 	.word	0x00000000
        /*0010*/ 	.short	0x0008
        /*0012*/ 	.short	0x0040
        /*0014*/ 	.byte	0x00, 0xf0, 0x11, 0x00


	//----- nvinfo : EIATTR_KPARAM_INFO
	.align		4
.L_13:
        /*0018*/ 	.byte	0x04, 0x17
        /*001a*/ 	.short	(.L_15 - .L_14)
.L_14:
        /*001c*/ 	.word	0x00000000
        /*0020*/ 	.short	0x0007
        /*0022*/ 	.short	0x0038
        /*0024*/ 	.byte	0x00, 0xf4, 0x21, 0x00


	//----- nvinfo : EIATTR_KPARAM_INFO
	.align		4
.L_15:
        /*0028*/ 	.byte	0x04, 0x17
        /*002a*/ 	.short	(.L_17 - .L_16)
.L_16:
        /*002c*/ 	.word	0x00000000
        /*0030*/ 	.short	0x0006
        /*0032*/ 	.short	0x0030
        /*0034*/ 	.byte	0x00, 0xf4, 0x21, 0x00


	//----- nvinfo : EIATTR_KPARAM_INFO
	.align		4
.L_17:
        /*0038*/ 	.byte	0x04, 0x17
        /*003a*/ 	.short	(.L_19 - .L_18)
.L_18:
        /*003c*/ 	.word	0x00000000
        /*0040*/ 	.short	0x0005
        /*0042*/ 	.short	0x0028
        /*0044*/ 	.byte	0x00, 0xf4, 0x21, 0x00


	//----- nvinfo : EIATTR_KPARAM_INFO
	.align		4
.L_19:
        /*0048*/ 	.byte	0x04, 0x17
        /*004a*/ 	.short	(.L_21 - .L_20)
.L_20:
        /*004c*/ 	.word	0x00000000
        /*0050*/ 	.short	0x0004
        /*0052*/ 	.short	0x0020
        /*0054*/ 	.byte	0x00, 0xf4, 0x21, 0x00


	//----- nvinfo : EIATTR_KPARAM_INFO
	.align		4
.L_21:
        /*0058*/ 	.byte	0x04, 0x17
        /*005a*/ 	.short	(.L_23 - .L_22)
.L_22:
        /*005c*/ 	.word	0x00000000
        /*0060*/ 	.short	0x0003
        /*0062*/ 	.short	0x0018
        /*0064*/ 	.byte	0x00, 0xf4, 0x21, 0x00


	//----- nvinfo : EIATTR_KPARAM_INFO
	.align		4
.L_23:
        /*0068*/ 	.byte	0x04, 0x17
        /*006a*/ 	.short	(.L_25 - .L_24)
.L_24:
        /*006c*/ 	.word	0x00000000
        /*0070*/ 	.short	0x0002
        /*0072*/ 	.short	0x0010
        /*0074*/ 	.byte	0x00, 0xf4, 0x21, 0x00


	//----- nvinfo : EIATTR_KPARAM_INFO
	.align		4
.L_25:
        /*0078*/ 	.byte	0x04, 0x17
        /*007a*/ 	.short	(.L_27 - .L_26)
.L_26:
        /*007c*/ 	.word	0x00000000
        /*0080*/ 	.short	0x0001
        /*0082*/ 	.short	0x0008
        /*0084*/ 	.byte	0x00, 0xf4, 0x21, 0x00


	//----- nvinfo : EIATTR_KPARAM_INFO
	.align		4
.L_27:
        /*0088*/ 	.byte	0x04, 0x17
        /*008a*/ 	.short	(.L_29 - .L_28)
.L_28:
        /*008c*/ 	.word	0x00000000
        /*0090*/ 	.short	0x0000
        /*0092*/ 	.short	0x0000
        /*0094*/ 	.byte	0x00, 0xf4, 0x21, 0x00


	//----- nvinfo : EIATTR_SPARSE_MMA_MASK
	.align		4
.L_29:
        /*0098*/ 	.byte	0x03, 0x50
        /*009a*/ 	.short	0x0000


	//----- nvinfo : EIATTR_MAXREG_COUNT
	.align		4
        /*009c*/ 	.byte	0x03, 0x1b
        /*009e*/ 	.short	0x00ff


	//----- nvinfo : EIATTR_EXIT_INSTR_OFFSETS
	.align		4
        /*00a0*/ 	.byte	0x04, 0x1c
        /*00a2*/ 	.short	(.L_31 - .L_30)


	//   ....[0]....
.L_30:
        /*00a4*/ 	.word	0x000003a0


	//----- nvinfo : EIATTR_REQNTID
	.align		4
.L_31:
        /*00a8*/ 	.byte	0x04, 0x10
        /*00aa*/ 	.short	(.L_33 - .L_32)
.L_32:
        /*00ac*/ 	.word	0x00000080
        /*00b0*/ 	.word	0x00000001
        /*00b4*/ 	.word	0x00000001


	//----- nvinfo : EIATTR_CBANK_PARAM_SIZE
	.align		4
.L_33:
        /*00b8*/ 	.byte	0x03, 0x19
        /*00ba*/ 	.short	0x0044


	//----- nvinfo : EIATTR_PARAM_CBANK
	.align		4
        /*00bc*/ 	.byte	0x04, 0x0a
        /*00be*/ 	.short	(.L_35 - .L_34)
	.align		4
.L_34:
        /*00c0*/ 	.word	index@(.nv.constant0.triton_poi_fused__native_batch_norm_legit_no_training_convolution_relu_threshold_backward_0)
        /*00c4*/ 	.short	0x0210
        /*00c6*/ 	.short	0x0044


	//----- nvinfo : EIATTR_SW_WAR
	.align		4
.L_35:
        /*00c8*/ 	.byte	0x04, 0x36
        /*00ca*/ 	.short	(.L_37 - .L_36)
.L_36:
        /*00cc*/ 	.word	0x00000008
.L_37:


//--------------------- .nv.callgraph             --------------------------
	.section	.nv.callgraph,"",@"SHT_CUDA_CALLGRAPH"
	.align	4
	.sectionentsize	8
	.align		4
        /*0000*/ 	.word	0x00000000
	.align		4
        /*0004*/ 	.word	0xffffffff
	.align		4
        /*0008*/ 	.word	0x00000000
	.align		4
        /*000c*/ 	.word	0xfffffffe
	.align		4
        /*0010*/ 	.word	0x00000000
	.align		4
        /*0014*/ 	.word	0xfffffffd
	.align		4
        /*0018*/ 	.word	0x00000000
	.align		4
        /*001c*/ 	.word	0xfffffffc


//--------------------- .nv.constant4             --------------------------
	.section	.nv.constant4,"a",@progbits
	.align	8
	.align		8
.nv.constant4:
        /*0000*/ 	.dword	_$_str
	.align		8
        /*0008*/ 	.dword	_$_str_$_2


//--------------------- .text.triton_poi_fused__native_batch_norm_legit_no_training_convolution_relu_threshold_backward_0 --------------------------
	.section	.text.triton_poi_fused__native_batch_norm_legit_no_training_convolution_relu_threshold_backward_0,"ax",@progbits
	.align	128
        .global         triton_poi_fused__native_batch_norm_legit_no_training_convolution_relu_threshold_backward_0
        .type           triton_poi_fused__native_batch_norm_legit_no_training_convolution_relu_threshold_backward_0,@function
        .size           triton_poi_fused__native_batch_norm_legit_no_training_convolution_relu_threshold_backward_0,(.L_x_1 - triton_poi_fused__native_batch_norm_legit_no_training_convolution_relu_threshold_backward_0)
        .other          triton_poi_fused__native_batch_norm_legit_no_training_convolution_relu_threshold_backward_0,@"STO_CUDA_ENTRY STV_DEFAULT"
triton_poi_fused__native_batch_norm_legit_no_training_convolution_relu_threshold_backward_0:
.text.triton_poi_fused__native_batch_norm_legit_no_training_convolution_relu_threshold_backward_0:
[----:B------:R-:W-:Y:S01]  /*0000*/  LDC R1, c[0x0][0x28] ;  /* 0x00000a00ff017b82 */ /* 0x000fe20000000800 */
[----:B------:R-:W1:Y:S07]  /*0010*/  S2R R0, SR_TID.X ;  /* 0x0000000000007919 */ /* 0x000e6e0000002100 */
[----:B------:R-:W2:Y:S01]  /*0020*/  LDC.64 R10, c[0x0][0x228] ;  /* 0x00008a00ff0a7b82 */ /* 0x000ea20000000a00 */
[----:B------:R-:W-:Y:S01]  /*0030*/  ULDC.64 UR4, c[0x0][0x208] ;  /* 0x0000820000047ab9 */ /* 0x000fe20000000a00 */
[----:B------:R-:W-:Y:S01]  /*0040*/  ULDC.64 UR6, c[0x0][0x248] ;  /* 0x0000920000067ab9 */ /* 0x000fe20000000a00 */
[----:B------:R-:W3:Y:S05]  /*0050*/  S2R R3, SR_CTAID.X ;  /* 0x0000000000037919 */ /* 0x000eea0000002500 */
[----:B------:R-:W4:Y:S08]  /*0060*/  LDC.64 R6, c[0x0][0x218] ;  /* 0x00008600ff067b82 */ /* 0x000f300000000a00 */
[----:B------:R-:W5:Y:S08]  /*0070*/  LDC.64 R8, c[0x0][0x220] ;  /* 0x00008800ff087b82 */ /* 0x000f700000000a00 */
[----:B------:R-:W5:Y:S01]  /*0080*/  LDC.64 R12, c[0x0][0x230] ;  /* 0x00008c00ff0c7b82 */ /* 0x000f620000000a00 */
[----:B-1----:R-:W-:-:S07]  /*0090*/  LOP3.LUT R0, R0, 0x7f, RZ, 0xc0, !PT ;  /* 0x0000007f00007812 */ /* 0x002fce00078ec0ff */
[----:B------:R-:W1:Y:S01]  /*00a0*/  LDC.64 R4, c[0x0][0x238] ;  /* 0x00008e00ff047b82 */ /* 0x000e620000000a00 */
[----:B---3--:R-:W-:Y:S02]  /*00b0*/  SHF.R.S32.HI R2, RZ, 0x18, R3 ;  /* 0x00000018ff027819 */ /* 0x008fe40000011403 */
[----:B------:R-:W-:Y:S02]  /*00c0*/  LEA R0, R3, R0, 0x7 ;  /* 0x0000000003007211 */ /* 0x000fe400078e38ff */
[----:B------:R-:W-:-:S04]  /*00d0*/  SGXT R3, R2, 0x1 ;  /* 0x000000010203781a */ /* 0x000fc80000000200 */
[----:B------:R-:W-:-:S04]  /*00e0*/  LEA.HI R3, R3, R0, RZ, 0x9 ;  /* 0x0000000003037211 */ /* 0x000fc800078f48ff */
[----:B------:R-:W-:-:S04]  /*00f0*/  SHF.R.S32.HI R3, RZ, 0x9, R3 ;  /* 0x00000009ff037819 */ /* 0x000fc80000011403 */
[----:B------:R-:W-:-:S04]  /*0100*/  LEA.HI R2, R3, R3, RZ, 0x2 ;  /* 0x0000000303027211 */ /* 0x000fc800078f10ff */
[----:B------:R-:W-:-:S04]  /*0110*/  LOP3.LUT R2, R2, 0xfffffffc, RZ, 0xc0, !PT ;  /* 0xfffffffc02027812 */ /* 0x000fc800078ec0ff */
[----:B------:R-:W-:Y:S02]  /*0120*/  IADD3 R15, R3, -R2, RZ ;  /* 0x80000002030f7210 */ /* 0x000fe40007ffe0ff */
[----:B------:R-:W3:Y:S03]  /*0130*/  LDC.64 R2, c[0x0][0x210] ;  /* 0x00008400ff027b82 */ /* 0x000ee60000000a00 */
[----:B--2---:R-:W-:-:S05]  /*0140*/  IMAD.WIDE R10, R15, 0x4, R10 ;  /* 0x000000040f0a7825 */ /* 0x004fca00078e020a */
[----:B------:R2:W2:Y:S01]  /*0150*/  LDG.E.EL R16, desc[UR4][R10.64] ;  /* 0x000000040a107981 */ /* 0x0004a2000c2e1900 */
[----:B----4-:R-:W-:-:S04]  /*0160*/  IMAD.WIDE R6, R15, 0x4, R6 ;  /* 0x000000040f067825 */ /* 0x010fc800078e0206 */
[----:B-----5:R-:W-:Y:S02]  /*0170*/  IMAD.WIDE R8, R15, 0x4, R8 ;  /* 0x000000040f087825 */ /* 0x020fe400078e0208 */
[----:B------:R-:W4:Y:S04]  /*0180*/  LDG.E.EL R7, desc[UR4][R6.64] ;  /* 0x0000000406077981 */ /* 0x000f28000c2e1900 */
[----:B------:R-:W5:Y:S01]  /*0190*/  LDG.E.EL R8, desc[UR4][R8.64] ;  /* 0x0000000408087981 */ /* 0x000f62000c2e1900 */
[----:B---3--:R-:W-:-:S05]  /*01a0*/  IMAD.WIDE R2, R0, 0x4, R2 ;  /* 0x0000000400027825 */ /* 0x008fca00078e0202 */
[----:B------:R-:W4:Y:S01]  /*01b0*/  LDG.E R14, desc[UR4][R2.64] ;  /* 0x00000004020e7981 */ /* 0x000f22000c1e1900 */
[----:B0-2---:R-:W-:-:S04]  /*01c0*/  IMAD.WIDE R10, R15, 0x4, R12 ;  /* 0x000000040f0a7825 */ /* 0x005fc800078e020c */
[----:B-1----:R-:W-:Y:S02]  /*01d0*/  IMAD.WIDE R4, R15, 0x4, R4 ;  /* 0x000000040f047825 */ /* 0x002fe400078e0204 */
[----:B------:R-:W2:Y:S04]  /*01e0*/  LDG.E.EL R10, desc[UR4][R10.64] ;  /* 0x000000040a0a7981 */ /* 0x000ea8000c2e1900 */
[----:B------:R0:W2:Y:S01]  /*01f0*/  LDG.E.EL R13, desc[UR4][R4.64] ;  /* 0x00000004040d7981 */ /* 0x0000a2000c2e1900 */
[----:B------:R-:W-:Y:S01]  /*0200*/  HFMA2.MMA R15, -RZ, RZ, 1.625, 0 ;  /* 0x3e800000ff0f7435 */ /* 0x000fe200000001ff */
[----:B0-----:R-:W0:Y:S02]  /*0210*/  LDC.64 R4, c[0x0][0x240] ;  /* 0x00009000ff047b82 */ /* 0x001e240000000a00 */
[----:B0-----:R-:W-:-:S04]  /*0220*/  IMAD.WIDE R4, R0, 0x4, R4 ;  /* 0x0000000400047825 */ /* 0x001fc800078e0204 */
[----:B------:R-:W-:-:S04]  /*0230*/  FADD R16, R16, 9.9999997473787516356e-06 ;  /* 0x3727c5ac10107421 */ /* 0x000fc80000000000 */
[----:B------:R-:W0:Y:S02]  /*0240*/  MUFU.SQRT R12, R16 ;  /* 0x00000010000c7308 */ /* 0x000e240000002000 */
[C---:B0-----:R-:W-:Y:S02]  /*0250*/  FSETP.GT.AND P0, PT, R12.reuse, 8.50705917302346158658e+37, PT ;  /* 0x7e8000000c00780b */ /* 0x041fe40003f04000 */
[----:B------:R-:W-:-:S11]  /*0260*/  FSETP.GEU.AND P1, PT, R12, 1.175494350822287508e-38, PT ;  /* 0x008000000c00780b */ /* 0x000fd60003f2e000 */
[----:B------:R-:W-:-:S04]  /*0270*/  @P0 FMUL R12, R12, 0.25 ;  /* 0x3e8000000c0c0820 */ /* 0x000fc80000400000 */
[----:B------:R-:W-:-:S06]  /*0280*/  @!P1 FMUL R12, R12, 16777216 ;  /* 0x4b8000000c0c9820 */ /* 0x000fcc0000400000 */
[----:B------:R-:W0:Y:S01]  /*0290*/  MUFU.RCP R12, R12 ;  /* 0x0000000c000c7308 */ /* 0x000e220000001000 */
[----:B------:R-:W-:Y:S01]  /*02a0*/  FSEL R15, R15, 1, P0 ;  /* 0x3f8000000f0f7808 */ /* 0x000fe20000000000 */
[----:B----4-:R-:W-:-:S04]  /*02b0*/  FADD R9, R14, R7 ;  /* 0x000000070e097221 */ /* 0x010fc80000000000 */
[----:B------:R-:W-:Y:S01]  /*02c0*/  @!P1 FMUL R15, R15, 16777216 ;  /* 0x4b8000000f0f9820 */ /* 0x000fe20000400000 */
[----:B-----5:R-:W-:-:S03]  /*02d0*/  FADD R8, -R8, R9 ;  /* 0x0000000908087221 */ /* 0x020fc60000000100 */
[----:B0-----:R-:W-:-:S04]  /*02e0*/  FMUL R15, R12, R15 ;  /* 0x0000000f0c0f7220 */ /* 0x001fc80000400000 */
[----:B------:R-:W-:-:S04]  /*02f0*/  FMUL R8, R8, R15 ;  /* 0x0000000f08087220 */ /* 0x000fc80000400000 */
[----:B--2---:R-:W-:-:S05]  /*0300*/  FFMA R8, R10, R8, R13 ;  /* 0x000000080a087223 */ /* 0x004fca000000000d */
[----:B------:R-:W-:-:S04]  /*0310*/  FSETP.GEU.AND P0, PT, R8, RZ, PT ;  /* 0x000000ff0800720b */ /* 0x000fc80003f0e000 */
[----:B------:R-:W-:Y:S02]  /*0320*/  FSEL R11, R8, RZ, P0 ;  /* 0x000000ff080b7208 */ /* 0x000fe40000000000 */
[----:B------:R-:W-:Y:S02]  /*0330*/  IADD3 R6, P1, R0, UR6, RZ ;  /* 0x0000000600067c10 */ /* 0x000fe4000ff3e0ff */
[----:B------:R-:W-:Y:S02]  /*0340*/  FSETP.GTU.AND P0, PT, R11, RZ, PT ;  /* 0x000000ff0b00720b */ /* 0x000fe40003f0c000 */
[----:B------:R-:W-:Y:S02]  /*0350*/  LEA.HI.X.SX32 R7, R0, UR7, 0x1, P1 ;  /* 0x0000000700077c11 */ /* 0x000fe400088f0eff */
[----:B------:R-:W-:Y:S01]  /*0360*/  SEL R13, RZ, 0x1, P0 ;  /* 0x00000001ff0d7807 */ /* 0x000fe20000000000 */
[----:B------:R-:W-:Y:S04]  /*0370*/  STG.E desc[UR4][R2.64], R9 ;  /* 0x0000000902007986 */ /* 0x000fe8000c101904 */
[----:B------:R-:W-:Y:S04]  /*0380*/  STG.E desc[UR4][R4.64], R11 ;  /* 0x0000000b04007986 */ /* 0x000fe8000c101904 */
[----:B------:R-:W-:Y:S01]  /*0390*/  STG.E.U8 desc[UR4][R6.64], R13 ;  /* 0x0000000d06007986 */ /* 0x000fe2000c101104 */
[----:B------:R-:W-:Y:S05]  /*03a0*/  EXIT ;  /* 0x000000000000794d */ /* 0x000fea0003800000 */
.L_x_0:
[----:B------:R-:W-:-:S00]  /*03b0*/  BRA `(.L_x_0) ;  /* 0xfffffffc00fc7947 */ /* 0x000fc0000383ffff */
[----:B------:R-:W-:-:S00]  /*03c0*/  NOP ;  /* 0x0000000000007918 */ /* 0x000fc00000000000 */
        /* <DEDUP_REMOVED lines=11> */
.L_x_1:


//--------------------- .nv.global.init           --------------------------
	.section	.nv.global.init,"aw",@progbits
.nv.global.init:
	.type		_$_str,@object
	.size		_$_str,(_$_str_$_2 - _$_str)
_$_str:
        /*0000*/ 	.byte	0x5f, 0x5f, 0x43, 0x55, 0x44, 0x41, 0x5f, 0x46, 0x54, 0x5a, 0x00
	.type		_$_str_$_2,@object
	.size		_$_str_$_2,(.L_1 - _$_str_$_2)
_$_str_$_2:
        /*000b*/ 	.byte	0x5f, 0x5f, 0x43, 0x55, 0x44, 0x41, 0x5f, 0x50, 0x52, 0x45, 0x43, 0x5f, 0x53, 0x51, 0x52, 0x54
        /*001b*/ 	.byte	0x00
.L_1:


//--------------------- .nv.constant0.triton_poi_fused__native_batch_norm_legit_no_training_convolution_relu_threshold_backward_0 --------------------------
	.section	.nv.constant0.triton_poi_fused__native_batch_norm_legit_no_training_convolution_relu_threshold_backward_0,"a",@progbits
	.sectionflags	@""
	.align	4
.nv.constant0.triton_poi_fused__native_batch_norm_legit_no_training_convolution_relu_threshold_backward_0:
	.zero		596
